//
// Generated by NVIDIA NVVM Compiler
//
// Compiler Build ID: CL-36424714
// Cuda compilation tools, release 13.0, V13.0.88
// Based on NVVM 20.0.0
//

.version 9.0
.target sm_100
.address_size 64

	// .globl	_Z6d_mainiPiS_S_ii

.visible .entry _Z6d_mainiPiS_S_ii(
	.param .u32 _Z6d_mainiPiS_S_ii_param_0,
	.param .u64 .ptr .align 1 _Z6d_mainiPiS_S_ii_param_1,
	.param .u64 .ptr .align 1 _Z6d_mainiPiS_S_ii_param_2,
	.param .u64 .ptr .align 1 _Z6d_mainiPiS_S_ii_param_3,
	.param .u32 _Z6d_mainiPiS_S_ii_param_4,
	.param .u32 _Z6d_mainiPiS_S_ii_param_5
)
{
	.reg .pred 	%p<38>;
	.reg .b32 	%r<110>;
	.reg .b64 	%rd<50>;

	ld.param.u32 	%r44, [_Z6d_mainiPiS_S_ii_param_0];
	ld.param.u64 	%rd10, [_Z6d_mainiPiS_S_ii_param_1];
	ld.param.u64 	%rd11, [_Z6d_mainiPiS_S_ii_param_2];
	ld.param.u64 	%rd12, [_Z6d_mainiPiS_S_ii_param_3];
	ld.param.u32 	%r45, [_Z6d_mainiPiS_S_ii_param_4];
	ld.param.u32 	%r46, [_Z6d_mainiPiS_S_ii_param_5];
	cvta.to.global.u64 	%rd1, %rd11;
	cvta.to.global.u64 	%rd2, %rd12;
	cvta.to.global.u64 	%rd3, %rd10;
	mov.u32 	%r1, %ntid.x;
	mov.u32 	%r47, %ctaid.x;
	mov.u32 	%r48, %tid.x;
	mad.lo.s32 	%r93, %r1, %r47, %r48;
	setp.ge.s32 	%p1, %r93, %r44;
	@%p1 bra 	$L__BB0_57;
	mul.lo.s32 	%r3, %r45, %r44;
	mul.wide.s32 	%rd13, %r45, 4;
	add.s64 	%rd4, %rd3, %rd13;
	mul.lo.s32 	%r4, %r46, %r1;
	add.s32 	%r5, %r44, -1;
	and.b32  	%r6, %r44, 7;
	add.s32 	%r7, %r6, -1;
	and.b32  	%r8, %r44, 3;
	add.s32 	%r9, %r8, -1;
	and.b32  	%r10, %r44, 2147483640;
	and.b32  	%r11, %r44, 1;
	neg.s32 	%r12, %r10;
$L__BB0_2:
	setp.ne.s32 	%p2, %r45, %r93;
	@%p2 bra 	$L__BB0_56;
	setp.lt.s32 	%p3, %r44, 1;
	@%p3 bra 	$L__BB0_23;
	mov.b32 	%r94, 0;
$L__BB0_5:
	add.s32 	%r50, %r94, %r3;
	mul.wide.s32 	%rd14, %r50, 4;
	add.s64 	%rd15, %rd1, %rd14;
	ld.global.u32 	%r51, [%rd15];
	setp.ne.s32 	%p4, %r51, 1;
	@%p4 bra 	$L__BB0_22;
	mul.wide.u32 	%rd16, %r94, 4;
	add.s64 	%rd5, %rd3, %rd16;
	ld.global.u32 	%r52, [%rd5];
	setp.ne.s32 	%p5, %r52, 0;
	@%p5 bra 	$L__BB0_8;
	mov.b32 	%r53, -1;
	st.global.u32 	[%rd5], %r53;
$L__BB0_8:
	mul.lo.s32 	%r55, %r94, %r44;
	cvt.u64.u32 	%rd6, %r55;
	mul.wide.u32 	%rd17, %r55, 4;
	add.s64 	%rd18, %rd1, %rd17;
	add.s64 	%rd7, %rd18, 16;
	mov.b32 	%r95, 0;
$L__BB0_9:
	setp.ne.s32 	%p6, %r95, %r94;
	@%p6 bra 	$L__BB0_21;
	setp.lt.u32 	%p7, %r44, 8;
	mov.b32 	%r98, 0;
	@%p7 bra 	$L__BB0_13;
	mov.u64 	%rd49, %rd7;
	mov.u32 	%r96, %r12;
$L__BB0_12:
	.pragma "nounroll";
	mov.b32 	%r57, 0;
	st.global.u32 	[%rd49+-16], %r57;
	st.global.u32 	[%rd49+-12], %r57;
	st.global.u32 	[%rd49+-8], %r57;
	st.global.u32 	[%rd49+-4], %r57;
	st.global.u32 	[%rd49], %r57;
	st.global.u32 	[%rd49+4], %r57;
	st.global.u32 	[%rd49+8], %r57;
	st.global.u32 	[%rd49+12], %r57;
	add.s32 	%r96, %r96, 8;
	add.s64 	%rd49, %rd49, 32;
	setp.ne.s32 	%p8, %r96, 0;
	mov.u32 	%r98, %r10;
	@%p8 bra 	$L__BB0_12;
$L__BB0_13:
	setp.eq.s32 	%p9, %r6, 0;
	@%p9 bra 	$L__BB0_21;
	setp.lt.u32 	%p10, %r7, 3;
	@%p10 bra 	$L__BB0_16;
	cvt.u32.u64 	%r58, %rd6;
	add.s32 	%r59, %r98, %r58;
	mul.wide.u32 	%rd19, %r59, 4;
	add.s64 	%rd20, %rd1, %rd19;
	mov.b32 	%r60, 0;
	st.global.u32 	[%rd20], %r60;
	cvt.u64.u32 	%rd21, %r98;
	add.s64 	%rd22, %rd21, %rd6;
	shl.b64 	%rd23, %rd22, 2;
	add.s64 	%rd24, %rd1, %rd23;
	st.global.u32 	[%rd24+4], %r60;
	st.global.u32 	[%rd24+8], %r60;
	st.global.u32 	[%rd24+12], %r60;
	add.s32 	%r98, %r98, 4;
$L__BB0_16:
	setp.eq.s32 	%p11, %r8, 0;
	@%p11 bra 	$L__BB0_21;
	setp.eq.s32 	%p12, %r9, 0;
	@%p12 bra 	$L__BB0_19;
	cvt.u32.u64 	%r61, %rd6;
	add.s32 	%r62, %r98, %r61;
	mul.wide.u32 	%rd25, %r62, 4;
	add.s64 	%rd26, %rd1, %rd25;
	mov.b32 	%r63, 0;
	st.global.u32 	[%rd26], %r63;
	cvt.u64.u32 	%rd27, %r98;
	add.s64 	%rd28, %rd27, %rd6;
	shl.b64 	%rd29, %rd28, 2;
	add.s64 	%rd30, %rd1, %rd29;
	st.global.u32 	[%rd30+4], %r63;
	add.s32 	%r98, %r98, 2;
$L__BB0_19:
	setp.eq.s32 	%p13, %r11, 0;
	@%p13 bra 	$L__BB0_21;
	cvt.u32.u64 	%r64, %rd6;
	add.s32 	%r65, %r98, %r64;
	mul.wide.u32 	%rd31, %r65, 4;
	add.s64 	%rd32, %rd1, %rd31;
	mov.b32 	%r66, 0;
	st.global.u32 	[%rd32], %r66;
$L__BB0_21:
	add.s32 	%r95, %r95, 1;
	setp.ne.s32 	%p14, %r95, %r44;
	@%p14 bra 	$L__BB0_9;
$L__BB0_22:
	add.s32 	%r94, %r94, 1;
	setp.ne.s32 	%p15, %r94, %r44;
	@%p15 bra 	$L__BB0_5;
$L__BB0_23:
	ld.global.u32 	%r67, [%rd4];
	setp.ne.s32 	%p16, %r67, 0;
	@%p16 bra 	$L__BB0_25;
	mov.b32 	%r68, -1;
	st.global.u32 	[%rd4], %r68;
$L__BB0_25:
	setp.lt.s32 	%p17, %r44, 1;
	@%p17 bra 	$L__BB0_56;
	mov.b32 	%r100, 0;
$L__BB0_27:
	setp.ne.s32 	%p18, %r100, %r45;
	@%p18 bra 	$L__BB0_39;
	setp.lt.u32 	%p19, %r44, 8;
	mov.b32 	%r103, 0;
	@%p19 bra 	$L__BB0_31;
	mov.b32 	%r101, 0;
$L__BB0_30:
	.pragma "nounroll";
	add.s32 	%r72, %r101, %r3;
	mul.wide.s32 	%rd33, %r72, 4;
	add.s64 	%rd34, %rd1, %rd33;
	mov.b32 	%r73, 0;
	st.global.u32 	[%rd34], %r73;
	st.global.u32 	[%rd34+4], %r73;
	st.global.u32 	[%rd34+8], %r73;
	st.global.u32 	[%rd34+12], %r73;
	st.global.u32 	[%rd34+16], %r73;
	st.global.u32 	[%rd34+20], %r73;
	st.global.u32 	[%rd34+24], %r73;
	st.global.u32 	[%rd34+28], %r73;
	add.s32 	%r101, %r101, 8;
	setp.ne.s32 	%p20, %r101, %r10;
	mov.u32 	%r103, %r10;
	@%p20 bra 	$L__BB0_30;
$L__BB0_31:
	setp.eq.s32 	%p21, %r6, 0;
	@%p21 bra 	$L__BB0_39;
	setp.lt.u32 	%p22, %r7, 3;
	@%p22 bra 	$L__BB0_34;
	add.s32 	%r74, %r103, %r3;
	mul.wide.s32 	%rd35, %r74, 4;
	add.s64 	%rd36, %rd1, %rd35;
	mov.b32 	%r75, 0;
	st.global.u32 	[%rd36], %r75;
	st.global.u32 	[%rd36+4], %r75;
	st.global.u32 	[%rd36+8], %r75;
	st.global.u32 	[%rd36+12], %r75;
	add.s32 	%r103, %r103, 4;
$L__BB0_34:
	setp.eq.s32 	%p23, %r8, 0;
	@%p23 bra 	$L__BB0_39;
	setp.eq.s32 	%p24, %r9, 0;
	@%p24 bra 	$L__BB0_37;
	add.s32 	%r76, %r103, %r3;
	mul.wide.s32 	%rd37, %r76, 4;
	add.s64 	%rd38, %rd1, %rd37;
	mov.b32 	%r77, 0;
	st.global.u32 	[%rd38], %r77;
	st.global.u32 	[%rd38+4], %r77;
	add.s32 	%r103, %r103, 2;
$L__BB0_37:
	setp.eq.s32 	%p25, %r11, 0;
	@%p25 bra 	$L__BB0_39;
	add.s32 	%r78, %r103, %r3;
	mul.wide.s32 	%rd39, %r78, 4;
	add.s64 	%rd40, %rd1, %rd39;
	mov.b32 	%r79, 0;
	st.global.u32 	[%rd40], %r79;
$L__BB0_39:
	add.s32 	%r100, %r100, 1;
	setp.ne.s32 	%p26, %r100, %r44;
	@%p26 bra 	$L__BB0_27;
	ld.global.u32 	%r80, [%rd4];
	setp.ne.s32 	%p27, %r80, 0;
	@%p27 bra 	$L__BB0_42;
	mov.b32 	%r81, -1;
	st.global.u32 	[%rd4], %r81;
$L__BB0_42:
	mov.b32 	%r105, 0;
$L__BB0_43:
	setp.ne.s32 	%p28, %r105, %r45;
	@%p28 bra 	$L__BB0_55;
	setp.lt.u32 	%p29, %r5, 7;
	mov.b32 	%r108, 0;
	@%p29 bra 	$L__BB0_47;
	mov.b32 	%r106, 0;
$L__BB0_46:
	.pragma "nounroll";
	add.s32 	%r85, %r106, %r3;
	mul.wide.s32 	%rd41, %r85, 4;
	add.s64 	%rd42, %rd2, %rd41;
	mov.b32 	%r86, 0;
	st.global.u32 	[%rd42], %r86;
	st.global.u32 	[%rd42+4], %r86;
	st.global.u32 	[%rd42+8], %r86;
	st.global.u32 	[%rd42+12], %r86;
	st.global.u32 	[%rd42+16], %r86;
	st.global.u32 	[%rd42+20], %r86;
	st.global.u32 	[%rd42+24], %r86;
	st.global.u32 	[%rd42+28], %r86;
	add.s32 	%r106, %r106, 8;
	setp.ne.s32 	%p30, %r106, %r10;
	mov.u32 	%r108, %r10;
	@%p30 bra 	$L__BB0_46;
$L__BB0_47:
	setp.eq.s32 	%p31, %r6, 0;
	@%p31 bra 	$L__BB0_55;
	setp.lt.u32 	%p32, %r7, 3;
	@%p32 bra 	$L__BB0_50;
	add.s32 	%r87, %r108, %r3;
	mul.wide.s32 	%rd43, %r87, 4;
	add.s64 	%rd44, %rd2, %rd43;
	mov.b32 	%r88, 0;
	st.global.u32 	[%rd44], %r88;
	st.global.u32 	[%rd44+4], %r88;
	st.global.u32 	[%rd44+8], %r88;
	st.global.u32 	[%rd44+12], %r88;
	add.s32 	%r108, %r108, 4;
$L__BB0_50:
	setp.eq.s32 	%p33, %r8, 0;
	@%p33 bra 	$L__BB0_55;
	setp.eq.s32 	%p34, %r9, 0;
	@%p34 bra 	$L__BB0_53;
	add.s32 	%r89, %r108, %r3;
	mul.wide.s32 	%rd45, %r89, 4;
	add.s64 	%rd46, %rd2, %rd45;
	mov.b32 	%r90, 0;
	st.global.u32 	[%rd46], %r90;
	st.global.u32 	[%rd46+4], %r90;
	add.s32 	%r108, %r108, 2;
$L__BB0_53:
	setp.eq.s32 	%p35, %r11, 0;
	@%p35 bra 	$L__BB0_55;
	add.s32 	%r91, %r108, %r3;
	mul.wide.s32 	%rd47, %r91, 4;
	add.s64 	%rd48, %rd2, %rd47;
	mov.b32 	%r92, 0;
	st.global.u32 	[%rd48], %r92;
$L__BB0_55:
	add.s32 	%r105, %r105, 1;
	setp.ne.s32 	%p36, %r105, %r44;
	@%p36 bra 	$L__BB0_43;
$L__BB0_56:
	bar.sync 	0;
	add.s32 	%r93, %r93, %r4;
	setp.lt.s32 	%p37, %r93, %r44;
	@%p37 bra 	$L__BB0_2;
$L__BB0_57:
	ret;

}


// ===== COMPILED SASS (sm_100) =====

	.target	sm_100

	.elftype	@"ET_EXEC"


//--------------------- .note.nv.tkinfo           --------------------------
	.section	.note.nv.tkinfo,"",@"SHT_NOTE"
	.sectionflags	@"SHF_NOTE_NV_TKINFO"
	.tkinfo
        /*0018*/ 	.word	0x00000002
        /*0030*/ 	.string	""
        /*0030*/ 	.string	"ptxas"
        /*0030*/ 	.string	"Cuda compilation tools, release 13.0, V13.0.88"
        /*0030*/ 	.string	"Build cuda_13.0.r13.0/compiler.36424714_0"
        /*0030*/ 	.string	"-arch sm_100 -m 64 "



//--------------------- .note.nv.cuinfo           --------------------------
	.section	.note.nv.cuinfo,"",@"SHT_NOTE"
	.sectionflags	@"SHF_NOTE_NV_CUINFO"
        /*0018*/ 	.short	0x0002
        /*001a*/ 	.short	0x0064
        /*001c*/ 	.short	0x0082
	.zero		2


//--------------------- .nv.info                  --------------------------
	.section	.nv.info,"",@"SHT_CUDA_INFO"
	.align	4


	//----- nvinfo : EIATTR_REGCOUNT
	.align		4
        /*0000*/ 	.byte	0x04, 0x2f
        /*0002*/ 	.short	(.L_1 - .L_0)
	.align		4
.L_0:
        /*0004*/ 	.word	index@(_Z6d_mainiPiS_S_ii)
        /*0008*/ 	.word	0x00000014


	//----- nvinfo : EIATTR_FRAME_SIZE
	.align		4
.L_1:
        /*000c*/ 	.byte	0x04, 0x11
        /*000e*/ 	.short	(.L_3 - .L_2)
	.align		4
.L_2:
        /*0010*/ 	.word	index@(_Z6d_mainiPiS_S_ii)
        /*0014*/ 	.word	0x00000000


	//----- nvinfo : EIATTR_MIN_STACK_SIZE
	.align		4
.L_3:
        /*0018*/ 	.byte	0x04, 0x12
        /*001a*/ 	.short	(.L_5 - .L_4)
	.align		4
.L_4:
        /*001c*/ 	.word	index@(_Z6d_mainiPiS_S_ii)
        /*0020*/ 	.word	0x00000000
.L_5:


//--------------------- .nv.compat                --------------------------
	.section	.nv.compat,"",@"SHT_CUDA_COMPAT_INFO"
	.align	4
        /*0000*/ 	.byte	0x02, 0x09, 0x00, 0x00, 0x02, 0x02, 0x01, 0x00, 0x02, 0x05, 0x05, 0x00, 0x03, 0x07, 0x01, 0x01
        /*0010*/ 	.byte	0x02, 0x03, 0x00, 0x00, 0x02, 0x06, 0x01, 0x00, 0x04, 0x0b, 0x08, 0x00, 0x09, 0x00, 0x00, 0x00
        /*0020*/ 	.byte	0x00, 0x00, 0x00, 0x00


//--------------------- .nv.info._Z6d_mainiPiS_S_ii --------------------------
	.section	.nv.info._Z6d_mainiPiS_S_ii,"",@"SHT_CUDA_INFO"
	.sectionflags	@""
	.align	4


	//----- nvinfo : EIATTR_CUDA_API_VERSION
	.align		4
        /*0000*/ 	.byte	0x04, 0x37
        /*0002*/ 	.short	(.L_7 - .L_6)
.L_6:
        /*0004*/ 	.word	0x00000082


	//----- nvinfo : EIATTR_KPARAM_INFO
	.align		4
.L_7:
        /*0008*/ 	.byte	0x04, 0x17
        /*000a*/ 	.short	(.L_9 - .L_8)
.L_8:
        /*000c*/ 	.word	0x00000000
        /*0010*/ 	.short	0x0005
        /*0012*/ 	.short	0x0024
        /*0014*/ 	.byte	0x00, 0xf0, 0x11, 0x00


	//----- nvinfo : EIATTR_KPARAM_INFO
	.align		4
.L_9:
        /*0018*/ 	.byte	0x04, 0x17
        /*001a*/ 	.short	(.L_11 - .L_10)
.L_10:
        /*001c*/ 	.word	0x00000000
        /*0020*/ 	.short	0x0004
        /*0022*/ 	.short	0x0020
        /*0024*/ 	.byte	0x00, 0xf0, 0x11, 0x00


	//----- nvinfo : EIATTR_KPARAM_INFO
	.align		4
.L_11:
        /*0028*/ 	.byte	0x04, 0x17
        /*002a*/ 	.short	(.L_13 - .L_12)
.L_12:
        /*002c*/ 	.word	0x00000000
        /*0030*/ 	.short	0x0003
        /*0032*/ 	.short	0x0018
        /*0034*/ 	.byte	0x00, 0xf5, 0x21, 0x00


	//----- nvinfo : EIATTR_KPARAM_INFO
	.align		4
.L_13:
        /*0038*/ 	.byte	0x04, 0x17
        /*003a*/ 	.short	(.L_15 - .L_14)
.L_14:
        /*003c*/ 	.word	0x00000000
        /*0040*/ 	.short	0x0002
        /*0042*/ 	.short	0x0010
        /*0044*/ 	.byte	0x00, 0xf5, 0x21, 0x00


	//----- nvinfo : EIATTR_KPARAM_INFO
	.align		4
.L_15:
        /*0048*/ 	.byte	0x04, 0x17
        /*004a*/ 	.short	(.L_17 - .L_16)
.L_16:
        /*004c*/ 	.word	0x00000000
        /*0050*/ 	.short	0x0001
        /*0052*/ 	.short	0x0008
        /*0054*/ 	.byte	0x00, 0xf5, 0x21, 0x00


	//----- nvinfo : EIATTR_KPARAM_INFO
	.align		4
.L_17:
        /*0058*/ 	.byte	0x04, 0x17
        /*005a*/ 	.short	(.L_19 - .L_18)
.L_18:
        /*005c*/ 	.word	0x00000000
        /*0060*/ 	.short	0x0000
        /*0062*/ 	.short	0x0000
        /*0064*/ 	.byte	0x00, 0xf0, 0x11, 0x00


	//----- nvinfo : EIATTR_SPARSE_MMA_MASK
	.align		4
.L_19:
        /*0068*/ 	.byte	0x03, 0x50
        /*006a*/ 	.short	0x0000


	//----- nvinfo : EIATTR_MAXREG_COUNT
	.align		4
        /*006c*/ 	.byte	0x03, 0x1b
        /*006e*/ 	.short	0x00ff


	//----- nvinfo : EIATTR_NUM_BARRIERS
	.align		4
        /*0070*/ 	.byte	0x02, 0x4c
        /*0072*/ 	.byte	0x01
	.zero		1


	//----- nvinfo : EIATTR_MERCURY_ISA_VERSION
	.align		4
        /*0074*/ 	.byte	0x03, 0x5f
        /*0076*/ 	.short	0x0101


	//----- nvinfo : EIATTR_VRC_CTA_INIT_COUNT
	.align		4
        /*0078*/ 	.byte	0x02, 0x4a
	.zero		1
	.zero		1


	//----- nvinfo : EIATTR_EXIT_INSTR_OFFSETS
	.align		4
        /*007c*/ 	.byte	0x04, 0x1c
        /*007e*/ 	.short	(.L_21 - .L_20)


	//   ....[0]....
.L_20:
        /*0080*/ 	.word	0x00000070


	//   ....[1]....
        /*0084*/ 	.word	0x00000ee0


	//----- nvinfo : EIATTR_CRS_STACK_SIZE
	.align		4
.L_21:
        /*0088*/ 	.byte	0x04, 0x1e
        /*008a*/ 	.short	(.L_23 - .L_22)
.L_22:
        /*008c*/ 	.word	0x00000000


	//----- nvinfo : EIATTR_CBANK_PARAM_SIZE
	.align		4
.L_23:
        /*0090*/ 	.byte	0x03, 0x19
        /*0092*/ 	.short	0x0028


	//----- nvinfo : EIATTR_PARAM_CBANK
	.align		4
        /*0094*/ 	.byte	0x04, 0x0a
        /*0096*/ 	.short	(.L_25 - .L_24)
	.align		4
.L_24:
        /*0098*/ 	.word	index@(.nv.constant0._Z6d_mainiPiS_S_ii)
        /*009c*/ 	.short	0x0380
        /*009e*/ 	.short	0x0028


	//----- nvinfo : EIATTR_SW_WAR
	.align		4
.L_25:
        /*00a0*/ 	.byte	0x04, 0x36
        /*00a2*/ 	.short	(.L_27 - .L_26)
.L_26:
        /*00a4*/ 	.word	0x00000008
.L_27:


//--------------------- .nv.callgraph             --------------------------
	.section	.nv.callgraph,"",@"SHT_CUDA_CALLGRAPH"
	.align	4
	.sectionentsize	8
	.align		4
        /*0000*/ 	.word	0x00000000
	.align		4
        /*0004*/ 	.word	0xffffffff
	.align		4
        /*0008*/ 	.word	0x00000000
	.align		4
        /*000c*/ 	.word	0xfffffffe
	.align		4
        /*0010*/ 	.word	0x00000000
	.align		4
        /*0014*/ 	.word	0xfffffffd
	.align		4
        /*0018*/ 	.word	0x00000000
	.align		4
        /*001c*/ 	.word	0xfffffffc


//--------------------- .text._Z6d_mainiPiS_S_ii  --------------------------
	.section	.text._Z6d_mainiPiS_S_ii,"ax",@progbits
	.align	128
        .global         _Z6d_mainiPiS_S_ii
        .type           _Z6d_mainiPiS_S_ii,@function
        .size           _Z6d_mainiPiS_S_ii,(.L_x_22 - _Z6d_mainiPiS_S_ii)
        .other          _Z6d_mainiPiS_S_ii,@"STO_CUDA_ENTRY STV_DEFAULT"
_Z6d_mainiPiS_S_ii:
.text._Z6d_mainiPiS_S_ii:
[----:B------:R-:W-:Y:S01]  /*0000*/  LDC R1, c[0x0][0x37c] ;  /* 0x0000df00ff017b82 */ /* 0x000fe20000000800 */
[----:B------:R-:W0:Y:S01]  /*0010*/  S2R R0, SR_CTAID.X ;  /* 0x0000000000007919 */ /* 0x000e220000002500 */
[----:B------:R-:W0:Y:S01]  /*0020*/  LDCU UR13, c[0x0][0x360] ;  /* 0x00006c00ff0d77ac */ /* 0x000e220008000800 */
[----:B------:R-:W0:Y:S01]  /*0030*/  S2R R3, SR_TID.X ;  /* 0x0000000000037919 */ /* 0x000e220000002100 */
[----:B------:R-:W1:Y:S01]  /*0040*/  LDCU UR7, c[0x0][0x380] ;  /* 0x00007000ff0777ac */ /* 0x000e620008000800 */
[----:B0-----:R-:W-:-:S05]  /*0050*/  IMAD R0, R0, UR13, R3 ;  /* 0x0000000d00007c24 */ /* 0x001fca000f8e0203 */
[----:B-1----:R-:W-:-:S13]  /*0060*/  ISETP.GE.AND P0, PT, R0, UR7, PT ;  /* 0x0000000700007c0c */ /* 0x002fda000bf06270 */
[----:B------:R-:W-:Y:S05]  /*0070*/  @P0 EXIT ;  /* 0x000000000000094d */ /* 0x000fea0003800000 */
[----:B------:R-:W0:Y:S01]  /*0080*/  LDC R5, c[0x0][0x3a0] ;  /* 0x0000e800ff057b82 */ /* 0x000e220000000800 */
[----:B------:R-:W-:Y:S02]  /*0090*/  UIADD3 UR4, UPT, UPT, UR7, -0x1, URZ ;  /* 0xffffffff07047890 */ /* 0x000fe4000fffe0ff */
[----:B------:R-:W-:Y:S02]  /*00a0*/  ULOP3.LUT UR9, UR7, 0x7, URZ, 0xc0, !UPT ;  /* 0x0000000707097892 */ /* 0x000fe4000f8ec0ff */
[----:B------:R-:W-:Y:S02]  /*00b0*/  ULOP3.LUT UR11, UR7, 0x3, URZ, 0xc0, !UPT ;  /* 0x00000003070b7892 */ /* 0x000fe4000f8ec0ff */
[----:B------:R-:W-:Y:S01]  /*00c0*/  ULOP3.LUT UR6, UR7, 0x7ffffff8, URZ, 0xc0, !UPT ;  /* 0x7ffffff807067892 */ /* 0x000fe2000f8ec0ff */
[----:B------:R-:W0:Y:S01]  /*00d0*/  LDC.64 R2, c[0x0][0x388] ;  /* 0x0000e200ff027b82 */ /* 0x000e220000000a00 */
[----:B------:R-:W1:Y:S01]  /*00e0*/  LDCU.64 UR14, c[0x0][0x358] ;  /* 0x00006b00ff0e77ac */ /* 0x000e620008000a00 */
[----:B------:R-:W-:-:S02]  /*00f0*/  ULOP3.LUT UR7, UR7, 0x1, URZ, 0xc0, !UPT ;  /* 0x0000000107077892 */ /* 0x000fc4000f8ec0ff */
[----:B------:R-:W-:Y:S02]  /*0100*/  UIADD3 UR10, UPT, UPT, UR9, -0x1, URZ ;  /* 0xffffffff090a7890 */ /* 0x000fe4000fffe0ff */
[----:B------:R-:W-:Y:S02]  /*0110*/  UIADD3 UR12, UPT, UPT, UR11, -0x1, URZ ;  /* 0xffffffff0b0c7890 */ /* 0x000fe4000fffe0ff */
[----:B------:R-:W-:Y:S02]  /*0120*/  UIADD3 UR8, UPT, UPT, -UR6, URZ, URZ ;  /* 0x000000ff06087290 */ /* 0x000fe4000fffe1ff */
[----:B------:R-:W-:Y:S01]  /*0130*/  UISETP.GE.U32.AND UP0, UPT, UR4, 0x7, UPT ;  /* 0x000000070400788c */ /* 0x000fe2000bf06070 */
[----:B01----:R-:W-:-:S10]  /*0140*/  IMAD.WIDE R2, R5, 0x4, R2 ;  /* 0x0000000405027825 */ /* 0x003fd400078e0202 */
.L_x_20:
[----:B0123--:R-:W0:Y:S01]  /*0150*/  LDC.64 R4, c[0x0][0x3a0] ;  /* 0x0000e800ff047b82 */ /* 0x00fe220000000a00 */
[----:B------:R-:W1:Y:S01]  /*0160*/  LDCU UR4, c[0x0][0x380] ;  /* 0x00007000ff0477ac */ /* 0x000e620008000800 */
[----:B0-----:R-:W-:Y:S01]  /*0170*/  ISETP.NE.AND P1, PT, R0, R4, PT ;  /* 0x000000040000720c */ /* 0x001fe20003f25270 */
[----:B------:R-:W-:Y:S02]  /*0180*/  IMAD R0, R5, UR13, R0 ;  /* 0x0000000d05007c24 */ /* 0x000fe4000f8e0200 */
[----:B-1----:R-:W-:-:S05]  /*0190*/  IMAD.U32 R5, RZ, RZ, UR4 ;  /* 0x00000004ff057e24 */ /* 0x002fca000f8e00ff */
[----:B------:R-:W-:-:S05]  /*01a0*/  ISETP.GE.AND P0, PT, R0, R5, PT ;  /* 0x000000050000720c */ /* 0x000fca0003f06270 */
[----:B------:R-:W-:Y:S08]  /*01b0*/  @P1 BRA `(.L_x_0) ;  /* 0x0000000c003c1947 */ /* 0x000ff00003800000 */
[----:B------:R-:W-:-:S13]  /*01c0*/  ISETP.GE.AND P1, PT, R5, 0x1, PT ;  /* 0x000000010500780c */ /* 0x000fda0003f26270 */
[----:B------:R-:W-:Y:S05]  /*01d0*/  @!P1 BRA `(.L_x_1) ;  /* 0x0000000400689947 */ /* 0x000fea0003800000 */
[----:B------:R-:W-:-:S07]  /*01e0*/  IMAD.MOV.U32 R4, RZ, RZ, RZ ;  /* 0x000000ffff047224 */ /* 0x000fce00078e00ff */
.L_x_9:
[----:B0-----:R-:W0:Y:S01]  /*01f0*/  LDCU UR5, c[0x0][0x380] ;  /* 0x00007000ff0577ac */ /* 0x001e220008000800 */
[----:B-1----:R-:W1:Y:S01]  /*0200*/  LDC.64 R8, c[0x0][0x390] ;  /* 0x0000e400ff087b82 */ /* 0x002e620000000a00 */
[----:B--2---:R-:W2:Y:S01]  /*0210*/  LDCU UR4, c[0x0][0x3a0] ;  /* 0x00007400ff0477ac */ /* 0x004ea20008000800 */
[----:B0-----:R-:W-:-:S05]  /*0220*/  MOV R5, UR5 ;  /* 0x0000000500057c02 */ /* 0x001fca0008000f00 */
[----:B--2---:R-:W-:-:S04]  /*0230*/  IMAD R7, R5, UR4, R4 ;  /* 0x0000000405077c24 */ /* 0x004fc8000f8e0204 */
[----:B-1----:R-:W-:-:S06]  /*0240*/  IMAD.WIDE R6, R7, 0x4, R8 ;  /* 0x0000000407067825 */ /* 0x002fcc00078e0208 */
[----:B------:R-:W2:Y:S02]  /*0250*/  LDG.E R6, desc[UR14][R6.64] ;  /* 0x0000000e06067981 */ /* 0x000ea4000c1e1900 */
[----:B--2---:R-:W-:-:S13]  /*0260*/  ISETP.NE.AND P1, PT, R6, 0x1, PT ;  /* 0x000000010600780c */ /* 0x004fda0003f25270 */
[----:B---3--:R-:W-:Y:S05]  /*0270*/  @P1 BRA `(.L_x_2) ;  /* 0x0000000400341947 */ /* 0x008fea0003800000 */
[----:B------:R-:W0:Y:S02]  /*0280*/  LDC.64 R10, c[0x0][0x388] ;  /* 0x0000e200ff0a7b82 */ /* 0x000e240000000a00 */
[----:B0-----:R-:W-:-:S05]  /*0290*/  IMAD.WIDE.U32 R10, R4, 0x4, R10 ;  /* 0x00000004040a7825 */ /* 0x001fca00078e000a */
[----:B------:R-:W2:Y:S01]  /*02a0*/  LDG.E R6, desc[UR14][R10.64] ;  /* 0x0000000e0a067981 */ /* 0x000ea2000c1e1900 */
[----:B------:R-:W-:Y:S01]  /*02b0*/  UMOV UR4, URZ ;  /* 0x000000ff00047c82 */ /* 0x000fe20008000000 */
[----:B--2---:R-:W-:Y:S01]  /*02c0*/  ISETP.NE.AND P1, PT, R6, RZ, PT ;  /* 0x000000ff0600720c */ /* 0x004fe20003f25270 */
[----:B------:R-:W-:-:S04]  /*02d0*/  IMAD R6, R4, R5, RZ ;  /* 0x0000000504067224 */ /* 0x000fc800078e02ff */
[----:B------:R-:W-:-:S08]  /*02e0*/  IMAD.WIDE.U32 R8, R6, 0x4, R8 ;  /* 0x0000000406087825 */ /* 0x000fd000078e0008 */
[----:B------:R-:W-:-:S05]  /*02f0*/  @!P1 IMAD.MOV.U32 R13, RZ, RZ, -0x1 ;  /* 0xffffffffff0d9424 */ /* 0x000fca00078e00ff */
[----:B------:R0:W-:Y:S01]  /*0300*/  @!P1 STG.E desc[UR14][R10.64], R13 ;  /* 0x0000000d0a009986 */ /* 0x0001e2000c10190e */
[----:B------:R-:W-:-:S04]  /*0310*/  IADD3 R7, P1, PT, R8, 0x10, RZ ;  /* 0x0000001008077810 */ /* 0x000fc80007f3e0ff */
[----:B------:R-:W-:-:S09]  /*0320*/  IADD3.X R8, PT, PT, RZ, R9, RZ, P1, !PT ;  /* 0x00000009ff087210 */ /* 0x000fd20000ffe4ff */
.L_x_8:
[----:B-1----:R-:W1:Y:S01]  /*0330*/  LDCU UR5, c[0x0][0x380] ;  /* 0x00007000ff0577ac */ /* 0x002e620008000800 */
[----:B------:R-:W-:Y:S01]  /*0340*/  ISETP.NE.AND P2, PT, R4, UR4, PT ;  /* 0x0000000404007c0c */ /* 0x000fe2000bf45270 */
[----:B------:R-:W-:Y:S01]  /*0350*/  UIADD3 UR4, UPT, UPT, UR4, 0x1, URZ ;  /* 0x0000000104047890 */ /* 0x000fe2000fffe0ff */
[----:B-1----:R-:W-:-:S05]  /*0360*/  IMAD.U32 R5, RZ, RZ, UR5 ;  /* 0x00000005ff057e24 */ /* 0x002fca000f8e00ff */
[----:B------:R-:W-:-:S06]  /*0370*/  ISETP.NE.AND P1, PT, R5, UR4, PT ;  /* 0x0000000405007c0c */ /* 0x000fcc000bf25270 */
[----:B--23--:R-:W-:Y:S07]  /*0380*/  @P2 BRA `(.L_x_3) ;  /* 0x0000000000ec2947 */ /* 0x00cfee0003800000 */
[----:B------:R-:W-:Y:S01]  /*0390*/  ISETP.GE.U32.AND P2, PT, R5, 0x8, PT ;  /* 0x000000080500780c */ /* 0x000fe20003f46070 */
[----:B------:R-:W-:-:S12]  /*03a0*/  UMOV UR5, URZ ;  /* 0x000000ff00057c82 */ /* 0x000fd80008000000 */
[----:B------:R-:W-:Y:S05]  /*03b0*/  @!P2 BRA `(.L_x_4) ;  /* 0x00000000004ca947 */ /* 0x000fea0003800000 */
[----:B------:R-:W-:Y:S01]  /*03c0*/  MOV R9, R7 ;  /* 0x0000000700097202 */ /* 0x000fe20000000f00 */
[----:B------:R-:W-:Y:S01]  /*03d0*/  IMAD.MOV.U32 R12, RZ, RZ, R8 ;  /* 0x000000ffff0c7224 */ /* 0x000fe200078e0008 */
[----:B------:R-:W-:-:S06]  /*03e0*/  UMOV UR5, UR8 ;  /* 0x0000000800057c82 */ /* 0x000fcc0008000000 */
.L_x_5:
[----:B01----:R-:W-:Y:S01]  /*03f0*/  MOV R10, R9 ;  /* 0x00000009000a7202 */ /* 0x003fe20000000f00 */
[----:B------:R-:W-:Y:S01]  /*0400*/  IMAD.MOV.U32 R11, RZ, RZ, R12 ;  /* 0x000000ffff0b7224 */ /* 0x000fe200078e000c */
[----:B------:R-:W-:Y:S02]  /*0410*/  UIADD3 UR5, UPT, UPT, UR5, 0x8, URZ ;  /* 0x0000000805057890 */ /* 0x000fe4000fffe0ff */
[----:B------:R-:W-:Y:S02]  /*0420*/  IADD3 R9, P2, PT, R10, 0x20, RZ ;  /* 0x000000200a097810 */ /* 0x000fe40007f5e0ff */
[----:B------:R1:W-:Y:S01]  /*0430*/  STG.E desc[UR14][R10.64+-0x10], RZ ;  /* 0xfffff0ff0a007986 */ /* 0x0003e2000c10190e */
[----:B------:R-:W-:Y:S01]  /*0440*/  UISETP.NE.AND UP1, UPT, UR5, URZ, UPT ;  /* 0x000000ff0500728c */ /* 0x000fe2000bf25270 */
[----:B------:R-:W-:Y:S02]  /*0450*/  IADD3.X R12, PT, PT, RZ, R11, RZ, P2, !PT ;  /* 0x0000000bff0c7210 */ /* 0x000fe400017fe4ff */
[----:B------:R1:W-:Y:S04]  /*0460*/  STG.E desc[UR14][R10.64+-0xc], RZ ;  /* 0xfffff4ff0a007986 */ /* 0x0003e8000c10190e */
[----:B------:R1:W-:Y:S04]  /*0470*/  STG.E desc[UR14][R10.64+-0x8], RZ ;  /* 0xfffff8ff0a007986 */ /* 0x0003e8000c10190e */
[----:B------:R1:W-:Y:S04]  /*0480*/  STG.E desc[UR14][R10.64+-0x4], RZ ;  /* 0xfffffcff0a007986 */ /* 0x0003e8000c10190e */
[----:B------:R1:W-:Y:S04]  /*0490*/  STG.E desc[UR14][R10.64], RZ ;  /* 0x000000ff0a007986 */ /* 0x0003e8000c10190e */
[----:B------:R1:W-:Y:S04]  /*04a0*/  STG.E desc[UR14][R10.64+0x4], RZ ;  /* 0x000004ff0a007986 */ /* 0x0003e8000c10190e */
[----:B------:R1:W-:Y:S04]  /*04b0*/  STG.E desc[UR14][R10.64+0x8], RZ ;  /* 0x000008ff0a007986 */ /* 0x0003e8000c10190e */
[----:B------:R1:W-:Y:S01]  /*04c0*/  STG.E desc[UR14][R10.64+0xc], RZ ;  /* 0x00000cff0a007986 */ /* 0x0003e2000c10190e */
[----:B------:R-:W-:Y:S05]  /*04d0*/  BRA.U UP1, `(.L_x_5) ;  /* 0xfffffffd01c47547 */ /* 0x000fea000b83ffff */
[----:B------:R-:W-:-:S05]  /*04e0*/  UMOV UR5, UR6 ;  /* 0x0000000600057c82 */ /* 0x000fca0008000000 */
.L_x_4:
[----:B------:R-:W-:-:S09]  /*04f0*/  UISETP.NE.AND UP1, UPT, UR9, URZ, UPT ;  /* 0x000000ff0900728c */ /* 0x000fd2000bf25270 */
[----:B------:R-:W-:Y:S05]  /*0500*/  BRA.U !UP1, `(.L_x_3) ;  /* 0x00000001098c7547 */ /* 0x000fea000b800000 */
[----:B------:R-:W-:Y:S02]  /*0510*/  UISETP.GE.U32.AND UP1, UPT, UR10, 0x3, UPT ;  /* 0x000000030a00788c */ /* 0x000fe4000bf26070 */
[----:B------:R-:W-:-:S07]  /*0520*/  UISETP.NE.AND UP2, UPT, UR11, URZ, UPT ;  /* 0x000000ff0b00728c */ /* 0x000fce000bf45270 */
[----:B------:R-:W-:Y:S05]  /*0530*/  BRA.U !UP1, `(.L_x_6) ;  /* 0x0000000109347547 */ /* 0x000fea000b800000 */
[----:B------:R-:W2:Y:S01]  /*0540*/  LDC.64 R16, c[0x0][0x390] ;  /* 0x0000e400ff107b82 */ /* 0x000ea20000000a00 */
[C---:B0-----:R-:W-:Y:S01]  /*0550*/  IADD3 R13, P2, PT, R6.reuse, UR5, RZ ;  /* 0x00000005060d7c10 */ /* 0x041fe2000ff5e0ff */
[----:B------:R-:W-:Y:S01]  /*0560*/  VIADD R9, R6, UR5 ;  /* 0x0000000506097c36 */ /* 0x000fe20008000000 */
[----:B------:R-:W-:Y:S02]  /*0570*/  UIADD3 UR5, UPT, UPT, UR5, 0x4, URZ ;  /* 0x0000000405057890 */ /* 0x000fe4000fffe0ff */
[----:B------:R-:W-:-:S03]  /*0580*/  IADD3.X R14, PT, PT, RZ, RZ, RZ, P2, !PT ;  /* 0x000000ffff0e7210 */ /* 0x000fc600017fe4ff */
[----:B-1----:R-:W0:Y:S01]  /*0590*/  LDC.64 R10, c[0x0][0x390] ;  /* 0x0000e400ff0a7b82 */ /* 0x002e220000000a00 */
[----:B--2---:R-:W-:-:S04]  /*05a0*/  LEA R12, P2, R13, R16, 0x2 ;  /* 0x000000100d0c7211 */ /* 0x004fc800078410ff */
[----:B------:R-:W-:Y:S01]  /*05b0*/  LEA.HI.X R13, R13, R17, R14, 0x2, P2 ;  /* 0x000000110d0d7211 */ /* 0x000fe200010f140e */
[----:B0-----:R-:W-:-:S05]  /*05c0*/  IMAD.WIDE.U32 R10, R9, 0x4, R10 ;  /* 0x00000004090a7825 */ /* 0x001fca00078e000a */
[----:B------:R2:W-:Y:S04]  /*05d0*/  STG.E desc[UR14][R10.64], RZ ;  /* 0x000000ff0a007986 */ /* 0x0005e8000c10190e */
[----:B------:R2:W-:Y:S04]  /*05e0*/  STG.E desc[UR14][R12.64+0x4], RZ ;  /* 0x000004ff0c007986 */ /* 0x0005e8000c10190e */
[----:B------:R2:W-:Y:S04]  /*05f0*/  STG.E desc[UR14][R12.64+0x8], RZ ;  /* 0x000008ff0c007986 */ /* 0x0005e8000c10190e */
[----:B------:R2:W-:Y:S02]  /*0600*/  STG.E desc[UR14][R12.64+0xc], RZ ;  /* 0x00000cff0c007986 */ /* 0x0005e4000c10190e */
.L_x_6:
[----:B------:R-:W-:Y:S05]  /*0610*/  BRA.U !UP2, `(.L_x_3) ;  /* 0x000000010a487547 */ /* 0x000fea000b800000 */
[----:B------:R-:W-:Y:S01]  /*0620*/  ISETP.NE.AND P2, PT, RZ, UR7, PT ;  /* 0x00000007ff007c0c */ /* 0x000fe2000bf45270 */
[----:B------:R-:W-:-:S12]  /*0630*/  UISETP.NE.AND UP1, UPT, UR12, URZ, UPT ;  /* 0x000000ff0c00728c */ /* 0x000fd8000bf25270 */
[----:B012---:R-:W0:Y:S01]  /*0640*/  @P2 LDC.64 R10, c[0x0][0x390] ;  /* 0x0000e400ff0a2b82 */ /* 0x007e220000000a00 */
[----:B------:R-:W-:Y:S05]  /*0650*/  BRA.U !UP1, `(.L_x_7) ;  /* 0x00000001092c7547 */ /* 0x000fea000b800000 */
[----:B------:R-:W1:Y:S01]  /*0660*/  LDC.64 R12, c[0x0][0x390] ;  /* 0x0000e400ff0c7b82 */ /* 0x000e620000000a00 */
[C---:B------:R-:W-:Y:S01]  /*0670*/  IADD3 R16, P3, PT, R6.reuse, UR5, RZ ;  /* 0x0000000506107c10 */ /* 0x040fe2000ff7e0ff */
[----:B------:R-:W-:Y:S01]  /*0680*/  VIADD R9, R6, UR5 ;  /* 0x0000000506097c36 */ /* 0x000fe20008000000 */
[----:B------:R-:W-:Y:S02]  /*0690*/  UIADD3 UR5, UPT, UPT, UR5, 0x2, URZ ;  /* 0x0000000205057890 */ /* 0x000fe4000fffe0ff */
[----:B------:R-:W-:-:S03]  /*06a0*/  IADD3.X R17, PT, PT, RZ, RZ, RZ, P3, !PT ;  /* 0x000000ffff117210 */ /* 0x000fc60001ffe4ff */
[----:B------:R-:W2:Y:S01]  /*06b0*/  LDC.64 R14, c[0x0][0x390] ;  /* 0x0000e400ff0e7b82 */ /* 0x000ea20000000a00 */
[----:B-1----:R-:W-:-:S04]  /*06c0*/  LEA R12, P3, R16, R12, 0x2 ;  /* 0x0000000c100c7211 */ /* 0x002fc800078610ff */
[----:B------:R-:W-:Y:S01]  /*06d0*/  LEA.HI.X R13, R16, R13, R17, 0x2, P3 ;  /* 0x0000000d100d7211 */ /* 0x000fe200018f1411 */
[----:B--2---:R-:W-:-:S05]  /*06e0*/  IMAD.WIDE.U32 R14, R9, 0x4, R14 ;  /* 0x00000004090e7825 */ /* 0x004fca00078e000e */
[----:B------:R1:W-:Y:S04]  /*06f0*/  STG.E desc[UR14][R14.64], RZ ;  /* 0x000000ff0e007986 */ /* 0x0003e8000c10190e */
[----:B------:R1:W-:Y:S02]  /*0700*/  STG.E desc[UR14][R12.64+0x4], RZ ;  /* 0x000004ff0c007986 */ /* 0x0003e4000c10190e */
.L_x_7:
[----:B------:R-:W-:-:S04]  /*0710*/  @P2 VIADD R9, R6, UR5 ;  /* 0x0000000506092c36 */ /* 0x000fc80008000000 */
[----:B0-----:R-:W-:-:S05]  /*0720*/  @P2 IMAD.WIDE.U32 R10, R9, 0x4, R10 ;  /* 0x00000004090a2825 */ /* 0x001fca00078e000a */
[----:B------:R3:W-:Y:S02]  /*0730*/  @P2 STG.E desc[UR14][R10.64], RZ ;  /* 0x000000ff0a002986 */ /* 0x0007e4000c10190e */
.L_x_3:
[----:B------:R-:W-:Y:S05]  /*0740*/  @P1 BRA `(.L_x_8) ;  /* 0xfffffff800f81947 */ /* 0x000fea000383ffff */
.L_x_2:
[----:B------:R-:W-:-:S04]  /*0750*/  IADD3 R4, PT, PT, R4, 0x1, RZ ;  /* 0x0000000104047810 */ /* 0x000fc80007ffe0ff */
[----:B------:R-:W-:-:S13]  /*0760*/  ISETP.NE.AND P1, PT, R4, R5, PT ;  /* 0x000000050400720c */ /* 0x000fda0003f25270 */
[----:B------:R-:W-:Y:S05]  /*0770*/  @P1 BRA `(.L_x_9) ;  /* 0xfffffff8009c1947 */ /* 0x000fea000383ffff */
.L_x_1:
[----:B------:R-:W4:Y:S02]  /*0780*/  LDG.E R4, desc[UR14][R2.64] ;  /* 0x0000000e02047981 */ /* 0x000f24000c1e1900 */
[----:B----4-:R-:W-:-:S13]  /*0790*/  ISETP.NE.AND P1, PT, R4, RZ, PT ;  /* 0x000000ff0400720c */ /* 0x010fda0003f25270 */
[----:B------:R-:W-:-:S05]  /*07a0*/  @!P1 IMAD.MOV.U32 R7, RZ, RZ, -0x1 ;  /* 0xffffffffff079424 */ /* 0x000fca00078e00ff */
[----:B------:R4:W-:Y:S01]  /*07b0*/  @!P1 STG.E desc[UR14][R2.64], R7 ;  /* 0x0000000702009986 */ /* 0x0009e2000c10190e */
[----:B------:R-:W-:-:S13]  /*07c0*/  ISETP.GE.AND P1, PT, R5, 0x1, PT ;  /* 0x000000010500780c */ /* 0x000fda0003f26270 */
[----:B----4-:R-:W-:Y:S05]  /*07d0*/  @!P1 BRA `(.L_x_0) ;  /* 0x0000000400b49947 */ /* 0x010fea0003800000 */
[----:B------:R-:W-:-:S05]  /*07e0*/  UMOV UR4, URZ ;  /* 0x000000ff00047c82 */ /* 0x000fca0008000000 */
.L_x_14:
[----:B------:R-:W4:Y:S01]  /*07f0*/  LDCU UR5, c[0x0][0x3a0] ;  /* 0x00007400ff0577ac */ /* 0x000f220008000800 */
[----:B0123--:R-:W0:Y:S01]  /*0800*/  LDC R11, c[0x0][0x380] ;  /* 0x0000e000ff0b7b82 */ /* 0x00fe220000000800 */
[----:B----4-:R-:W-:Y:S02]  /*0810*/  UISETP.NE.AND UP1, UPT, UR4, UR5, UPT ;  /* 0x000000050400728c */ /* 0x010fe4000bf25270 */
[----:B------:R-:W-:-:S06]  /*0820*/  UIADD3 UR4, UPT, UPT, UR4, 0x1, URZ ;  /* 0x0000000104047890 */ /* 0x000fcc000fffe0ff */
[----:B0-----:R-:W-:Y:S01]  /*0830*/  ISETP.NE.AND P1, PT, R11, UR4, PT ;  /* 0x000000040b007c0c */ /* 0x001fe2000bf25270 */
[----:B------:R-:W-:-:S12]  /*0840*/  BRA.U UP1, `(.L_x_10) ;  /* 0x0000000101b47547 */ /* 0x000fd8000b800000 */
[----:B------:R-:W-:Y:S01]  /*0850*/  ISETP.GE.U32.AND P2, PT, R11, 0x8, PT ;  /* 0x000000080b00780c */ /* 0x000fe20003f46070 */
[----:B------:R-:W-:-:S12]  /*0860*/  HFMA2 R6, -RZ, RZ, 0, 0 ;  /* 0x00000000ff067431 */ /* 0x000fd800000001ff */
[----:B------:R-:W-:Y:S05]  /*0870*/  @!P2 BRA `(.L_x_11) ;  /* 0x000000000040a947 */ /* 0x000fea0003800000 */
[----:B------:R-:W0:Y:S01]  /*0880*/  LDC.64 R6, c[0x0][0x390] ;  /* 0x0000e400ff067b82 */ /* 0x000e220000000a00 */
[----:B------:R-:W-:-:S07]  /*0890*/  IMAD.MOV.U32 R8, RZ, RZ, RZ ;  /* 0x000000ffff087224 */ /* 0x000fce00078e00ff */
.L_x_12:
[----:B-1----:R-:W-:Y:S01]  /*08a0*/  IMAD R5, R11, UR5, R8 ;  /* 0x000000050b057c24 */ /* 0x002fe2000f8e0208 */
[----:B------:R-:W-:-:S03]  /*08b0*/  IADD3 R8, PT, PT, R8, 0x8, RZ ;  /* 0x0000000808087810 */ /* 0x000fc60007ffe0ff */
[----:B0-----:R-:W-:Y:S01]  /*08c0*/  IMAD.WIDE R4, R5, 0x4, R6 ;  /* 0x0000000405047825 */ /* 0x001fe200078e0206 */
[----:B------:R-:W-:-:S04]  /*08d0*/  ISETP.NE.AND P2, PT, R8, UR6, PT ;  /* 0x0000000608007c0c */ /* 0x000fc8000bf45270 */
[----:B------:R1:W-:Y:S04]  /*08e0*/  STG.E desc[UR14][R4.64], RZ ;  /* 0x000000ff04007986 */ /* 0x0003e8000c10190e */
[----:B------:R1:W-:Y:S04]  /*08f0*/  STG.E desc[UR14][R4.64+0x4], RZ ;  /* 0x000004ff04007986 */ /* 0x0003e8000c10190e */
[----:B------:R1:W-:Y:S04]  /*0900*/  STG.E desc[UR14][R4.64+0x8], RZ ;  /* 0x000008ff04007986 */ /* 0x0003e8000c10190e */
[----:B------:R1:W-:Y:S04]  /*0910*/  STG.E desc[UR14][R4.64+0xc], RZ ;  /* 0x00000cff04007986 */ /* 0x0003e8000c10190e */
[----:B------:R1:W-:Y:S04]  /*0920*/  STG.E desc[UR14][R4.64+0x10], RZ ;  /* 0x000010ff04007986 */ /* 0x0003e8000c10190e */
[----:B------:R1:W-:Y:S04]  /*0930*/  STG.E desc[UR14][R4.64+0x14], RZ ;  /* 0x000014ff04007986 */ /* 0x0003e8000c10190e */
[----:B------:R1:W-:Y:S04]  /*0940*/  STG.E desc[UR14][R4.64+0x18], RZ ;  /* 0x000018ff04007986 */ /* 0x0003e8000c10190e */
[----:B------:R1:W-:Y:S01]  /*0950*/  STG.E desc[UR14][R4.64+0x1c], RZ ;  /* 0x00001cff04007986 */ /* 0x0003e2000c10190e */
[----:B------:R-:W-:Y:S05]  /*0960*/  @P2 BRA `(.L_x_12) ;  /* 0xfffffffc00cc2947 */ /* 0x000fea000383ffff */
[----:B------:R-:W-:-:S07]  /*0970*/  IMAD.U32 R6, RZ, RZ, UR6 ;  /* 0x00000006ff067e24 */ /* 0x000fce000f8e00ff */
.L_x_11:
[----:B------:R-:W-:-:S09]  /*0980*/  UISETP.NE.AND UP1, UPT, UR9, URZ, UPT ;  /* 0x000000ff0900728c */ /* 0x000fd2000bf25270 */
[----:B------:R-:W-:Y:S05]  /*0990*/  BRA.U !UP1, `(.L_x_10) ;  /* 0x0000000109607547 */ /* 0x000fea000b800000 */
[----:B------:R-:W-:Y:S02]  /*09a0*/  UISETP.GE.U32.AND UP1, UPT, UR10, 0x3, UPT ;  /* 0x000000030a00788c */ /* 0x000fe4000bf26070 */
[----:B------:R-:W-:-:S07]  /*09b0*/  UISETP.NE.AND UP2, UPT, UR11, URZ, UPT ;  /* 0x000000ff0b00728c */ /* 0x000fce000bf45270 */
[----:B------:R-:W-:Y:S05]  /*09c0*/  BRA.U !UP1, `(.L_x_13) ;  /* 0x0000000109207547 */ /* 0x000fea000b800000 */
[----:B-1----:R-:W0:Y:S01]  /*09d0*/  LDC.64 R4, c[0x0][0x390] ;  /* 0x0000e400ff047b82 */ /* 0x002e220000000a00 */
[----:B------:R-:W-:Y:S01]  /*09e0*/  IMAD R7, R11, UR5, R6 ;  /* 0x000000050b077c24 */ /* 0x000fe2000f8e0206 */
[----:B------:R-:W-:-:S03]  /*09f0*/  IADD3 R6, PT, PT, R6, 0x4, RZ ;  /* 0x0000000406067810 */ /* 0x000fc60007ffe0ff */
[----:B0-----:R-:W-:-:S05]  /*0a00*/  IMAD.WIDE R4, R7, 0x4, R4 ;  /* 0x0000000407047825 */ /* 0x001fca00078e0204 */
[----:B------:R0:W-:Y:S04]  /*0a10*/  STG.E desc[UR14][R4.64], RZ ;  /* 0x000000ff04007986 */ /* 0x0001e8000c10190e */
[----:B------:R0:W-:Y:S04]  /*0a20*/  STG.E desc[UR14][R4.64+0x4], RZ ;  /* 0x000004ff04007986 */ /* 0x0001e8000c10190e */
[----:B------:R0:W-:Y:S04]  /*0a30*/  STG.E desc[UR14][R4.64+0x8], RZ ;  /* 0x000008ff04007986 */ /* 0x0001e8000c10190e */
[----:B------:R0:W-:Y:S02]  /*0a40*/  STG.E desc[UR14][R4.64+0xc], RZ ;  /* 0x00000cff04007986 */ /* 0x0001e4000c10190e */
.L_x_13:
[----:B------:R-:W-:Y:S05]  /*0a50*/  BRA.U !UP2, `(.L_x_10) ;  /* 0x000000010a307547 */ /* 0x000fea000b800000 */
[----:B------:R-:W-:Y:S02]  /*0a60*/  ISETP.NE.AND P2, PT, RZ, UR12, PT ;  /* 0x0000000cff007c0c */ /* 0x000fe4000bf45270 */
[----:B------:R-:W-:-:S11]  /*0a70*/  ISETP.NE.AND P3, PT, RZ, UR7, PT ;  /* 0x00000007ff007c0c */ /* 0x000fd6000bf65270 */
[----:B01----:R-:W0:Y:S01]  /*0a80*/  @P2 LDC.64 R4, c[0x0][0x390] ;  /* 0x0000e400ff042b82 */ /* 0x003e220000000a00 */
[----:B------:R-:W-:Y:S02]  /*0a90*/  @P2 IMAD R7, R11, UR5, R6 ;  /* 0x000000050b072c24 */ /* 0x000fe4000f8e0206 */
[----:B------:R-:W-:-:S04]  /*0aa0*/  @P2 VIADD R6, R6, 0x2 ;  /* 0x0000000206062836 */ /* 0x000fc80000000000 */
[----:B------:R-:W-:Y:S01]  /*0ab0*/  @P3 IMAD R11, R11, UR5, R6 ;  /* 0x000000050b0b3c24 */ /* 0x000fe2000f8e0206 */
[----:B------:R-:W1:Y:S01]  /*0ac0*/  @P3 LDC.64 R8, c[0x0][0x390] ;  /* 0x0000e400ff083b82 */ /* 0x000e620000000a00 */
[----:B0-----:R-:W-:-:S05]  /*0ad0*/  @P2 IMAD.WIDE R6, R7, 0x4, R4 ;  /* 0x0000000407062825 */ /* 0x001fca00078e0204 */
[----:B------:R2:W-:Y:S01]  /*0ae0*/  @P2 STG.E desc[UR14][R6.64], RZ ;  /* 0x000000ff06002986 */ /* 0x0005e2000c10190e */
[----:B-1----:R-:W-:-:S03]  /*0af0*/  @P3 IMAD.WIDE R4, R11, 0x4, R8 ;  /* 0x000000040b043825 */ /* 0x002fc600078e0208 */
[----:B------:R2:W-:Y:S04]  /*0b00*/  @P2 STG.E desc[UR14][R6.64+0x4], RZ ;  /* 0x000004ff06002986 */ /* 0x0005e8000c10190e */
[----:B------:R2:W-:Y:S02]  /*0b10*/  @P3 STG.E desc[UR14][R4.64], RZ ;  /* 0x000000ff04003986 */ /* 0x0005e4000c10190e */
.L_x_10:
[----:B------:R-:W-:Y:S05]  /*0b20*/  @P1 BRA `(.L_x_14) ;  /* 0xfffffffc00301947 */ /* 0x000fea000383ffff */
[----:B012---:R-:W2:Y:S01]  /*0b30*/  LDG.E R4, desc[UR14][R2.64] ;  /* 0x0000000e02047981 */ /* 0x007ea2000c1e1900 */
[----:B------:R-:W-:Y:S01]  /*0b40*/  UMOV UR4, URZ ;  /* 0x000000ff00047c82 */ /* 0x000fe20008000000 */
[----:B--2---:R-:W-:-:S13]  /*0b50*/  ISETP.NE.AND P1, PT, R4, RZ, PT ;  /* 0x000000ff0400720c */ /* 0x004fda0003f25270 */
[----:B------:R-:W-:-:S05]  /*0b60*/  @!P1 MOV R5, 0xffffffff ;  /* 0xffffffff00059802 */ /* 0x000fca0000000f00 */
[----:B------:R0:W-:Y:S02]  /*0b70*/  @!P1 STG.E desc[UR14][R2.64], R5 ;  /* 0x0000000502009986 */ /* 0x0001e4000c10190e */
.L_x_19:
[----:B-1----:R-:W1:Y:S01]  /*0b80*/  LDCU UR5, c[0x0][0x3a0] ;  /* 0x00007400ff0577ac */ /* 0x002e620008000800 */
[----:B--2---:R-:W2:Y:S01]  /*0b90*/  LDC R11, c[0x0][0x380] ;  /* 0x0000e000ff0b7b82 */ /* 0x004ea20000000800 */
[----:B-1----:R-:W-:Y:S02]  /*0ba0*/  UISETP.NE.AND UP1, UPT, UR4, UR5, UPT ;  /* 0x000000050400728c */ /* 0x002fe4000bf25270 */
[----:B------:R-:W-:-:S06]  /*0bb0*/  UIADD3 UR4, UPT, UPT, UR4, 0x1, URZ ;  /* 0x0000000104047890 */ /* 0x000fcc000fffe0ff */
[----:B--2---:R-:W-:Y:S01]  /*0bc0*/  ISETP.NE.AND P1, PT, R11, UR4, PT ;  /* 0x000000040b007c0c */ /* 0x004fe2000bf25270 */
[----:B---3--:R-:W-:-:S12]  /*0bd0*/  BRA.U UP1, `(.L_x_15) ;  /* 0x0000000101b07547 */ /* 0x008fd8000b800000 */
[----:B------:R-:W-:Y:S01]  /*0be0*/  IMAD.MOV.U32 R6, RZ, RZ, RZ ;  /* 0x000000ffff067224 */ /* 0x000fe200078e00ff */
[----:B------:R-:W-:Y:S06]  /*0bf0*/  BRA.U !UP0, `(.L_x_16) ;  /* 0x0000000108407547 */ /* 0x000fec000b800000 */
[----:B------:R-:W1:Y:S01]  /*0c00*/  LDC.64 R6, c[0x0][0x398] ;  /* 0x0000e600ff067b82 */ /* 0x000e620000000a00 */
[----:B------:R-:W-:-:S07]  /*0c10*/  HFMA2 R8, -RZ, RZ, 0, 0 ;  /* 0x00000000ff087431 */ /* 0x000fce00000001ff */
.L_x_17:
[----:B0-2---:R-:W-:Y:S02]  /*0c20*/  IMAD R5, R11, UR5, R8 ;  /* 0x000000050b057c24 */ /* 0x005fe4000f8e0208 */
[----:B------:R-:W-:Y:S02]  /*0c30*/  VIADD R8, R8, 0x8 ;  /* 0x0000000808087836 */ /* 0x000fe40000000000 */
[----:B-1----:R-:W-:-:S03]  /*0c40*/  IMAD.WIDE R4, R5, 0x4, R6 ;  /* 0x0000000405047825 */ /* 0x002fc600078e0206 */
[----:B------:R-:W-:Y:S02]  /*0c50*/  ISETP.NE.AND P2, PT, R8, UR6, PT ;  /* 0x0000000608007c0c */ /* 0x000fe4000bf45270 */
        /* <DEDUP_REMOVED lines=9> */
[----:B------:R-:W-:-:S07]  /*0cf0*/  MOV R6, UR6 ;  /* 0x0000000600067c02 */ /* 0x000fce0008000f00 */
.L_x_16:
[----:B------:R-:W-:-:S09]  /*0d00*/  UISETP.NE.AND UP1, UPT, UR9, URZ, UPT ;  /* 0x000000ff0900728c */ /* 0x000fd2000bf25270 */
[----:B------:R-:W-:Y:S05]  /*0d10*/  BRA.U !UP1, `(.L_x_15) ;  /* 0x0000000109607547 */ /* 0x000fea000b800000 */
[----:B------:R-:W-:Y:S02]  /*0d20*/  UISETP.GE.U32.AND UP1, UPT, UR10, 0x3, UPT ;  /* 0x000000030a00788c */ /* 0x000fe4000bf26070 */
[----:B------:R-:W-:-:S07]  /*0d30*/  UISETP.NE.AND UP2, UPT, UR11, URZ, UPT ;  /* 0x000000ff0b00728c */ /* 0x000fce000bf45270 */
[----:B------:R-:W-:Y:S05]  /*0d40*/  BRA.U !UP1, `(.L_x_18) ;  /* 0x0000000109207547 */ /* 0x000fea000b800000 */
[----:B0-2---:R-:W0:Y:S01]  /*0d50*/  LDC.64 R4, c[0x0][0x398] ;  /* 0x0000e600ff047b82 */ /* 0x005e220000000a00 */
[----:B------:R-:W-:Y:S02]  /*0d60*/  IMAD R7, R11, UR5, R6 ;  /* 0x000000050b077c24 */ /* 0x000fe4000f8e0206 */
[----:B------:R-:W-:Y:S02]  /*0d70*/  VIADD R6, R6, 0x4 ;  /* 0x0000000406067836 */ /* 0x000fe40000000000 */
[----:B0-----:R-:W-:-:S05]  /*0d80*/  IMAD.WIDE R4, R7, 0x4, R4 ;  /* 0x0000000407047825 */ /* 0x001fca00078e0204 */
[----:B------:R1:W-:Y:S04]  /*0d90*/  STG.E desc[UR14][R4.64], RZ ;  /* 0x000000ff04007986 */ /* 0x0003e8000c10190e */
[----:B------:R1:W-:Y:S04]  /*0da0*/  STG.E desc[UR14][R4.64+0x4], RZ ;  /* 0x000004ff04007986 */ /* 0x0003e8000c10190e */
[----:B------:R1:W-:Y:S04]  /*0db0*/  STG.E desc[UR14][R4.64+0x8], RZ ;  /* 0x000008ff04007986 */ /* 0x0003e8000c10190e */
[----:B------:R1:W-:Y:S02]  /*0dc0*/  STG.E desc[UR14][R4.64+0xc], RZ ;  /* 0x00000cff04007986 */ /* 0x0003e4000c10190e */
.L_x_18:
[----:B------:R-:W-:Y:S05]  /*0dd0*/  BRA.U !UP2, `(.L_x_15) ;  /* 0x000000010a307547 */ /* 0x000fea000b800000 */
[----:B------:R-:W-:Y:S02]  /*0de0*/  ISETP.NE.AND P2, PT, RZ, UR12, PT ;  /* 0x0000000cff007c0c */ /* 0x000fe4000bf45270 */
[----:B------:R-:W-:-:S11]  /*0df0*/  ISETP.NE.AND P3, PT, RZ, UR7, PT ;  /* 0x00000007ff007c0c */ /* 0x000fd6000bf65270 */
[----:B012---:R-:W0:Y:S01]  /*0e00*/  @P2 LDC.64 R4, c[0x0][0x398] ;  /* 0x0000e600ff042b82 */ /* 0x007e220000000a00 */
[----:B------:R-:W-:Y:S01]  /*0e10*/  @P2 IMAD R7, R11, UR5, R6 ;  /* 0x000000050b072c24 */ /* 0x000fe2000f8e0206 */
[----:B------:R-:W-:-:S05]  /*0e20*/  @P2 IADD3 R6, PT, PT, R6, 0x2, RZ ;  /* 0x0000000206062810 */ /* 0x000fca0007ffe0ff */
[----:B------:R-:W-:Y:S01]  /*0e30*/  @P3 IMAD R11, R11, UR5, R6 ;  /* 0x000000050b0b3c24 */ /* 0x000fe2000f8e0206 */
[----:B------:R-:W1:Y:S01]  /*0e40*/  @P3 LDC.64 R8, c[0x0][0x398] ;  /* 0x0000e600ff083b82 */ /* 0x000e620000000a00 */
[----:B0-----:R-:W-:-:S05]  /*0e50*/  @P2 IMAD.WIDE R6, R7, 0x4, R4 ;  /* 0x0000000407062825 */ /* 0x001fca00078e0204 */
[----:B------:R3:W-:Y:S01]  /*0e60*/  @P2 STG.E desc[UR14][R6.64], RZ ;  /* 0x000000ff06002986 */ /* 0x0007e2000c10190e */
[----:B-1----:R-:W-:-:S03]  /*0e70*/  @P3 IMAD.WIDE R4, R11, 0x4, R8 ;  /* 0x000000040b043825 */ /* 0x002fc600078e0208 */
[----:B------:R3:W-:Y:S04]  /*0e80*/  @P2 STG.E desc[UR14][R6.64+0x4], RZ ;  /* 0x000004ff06002986 */ /* 0x0007e8000c10190e */
[----:B------:R3:W-:Y:S02]  /*0e90*/  @P3 STG.E desc[UR14][R4.64], RZ ;  /* 0x000000ff04003986 */ /* 0x0007e4000c10190e */
.L_x_15:
[----:B------:R-:W-:Y:S05]  /*0ea0*/  @P1 BRA `(.L_x_19) ;  /* 0xfffffffc00341947 */ /* 0x000fea000383ffff */
.L_x_0:
[----:B------:R-:W-:Y:S05]  /*0eb0*/  WARPSYNC.ALL ;  /* 0x0000000000007948 */ /* 0x000fea0003800000 */
[----:B------:R-:W-:Y:S06]  /*0ec0*/  BAR.SYNC.DEFER_BLOCKING 0x0 ;  /* 0x0000000000007b1d */ /* 0x000fec0000010000 */
[----:B------:R-:W-:Y:S05]  /*0ed0*/  @!P0 BRA `(.L_x_20) ;  /* 0xfffffff0009c8947 */ /* 0x000fea000383ffff */
[----:B------:R-:W-:Y:S05]  /*0ee0*/  EXIT ;  /* 0x000000000000794d */ /* 0x000fea0003800000 */
.L_x_21:
[----:B------:R-:W-:-:S00]  /*0ef0*/  BRA `(.L_x_21) ;  /* 0xfffffffc00fc7947 */ /* 0x000fc0000383ffff */
[----:B------:R-:W-:-:S00]  /*0f00*/  NOP ;  /* 0x0000000000007918 */ /* 0x000fc00000000000 */
[----:B------:R-:W-:-:S00]  /*0f10*/  NOP ;  /* 0x0000000000007918 */ /* 0x000fc00000000000 */
[----:B------:R-:W-:-:S00]  /*0f20*/  NOP ;  /* 0x0000000000007918 */ /* 0x000fc00000000000 */
[----:B------:R-:W-:-:S00]  /*0f30*/  NOP ;  /* 0x0000000000007918 */ /* 0x000fc00000000000 */
[----:B------:R-:W-:-:S00]  /*0f40*/  NOP ;  /* 0x0000000000007918 */ /* 0x000fc00000000000 */
[----:B------:R-:W-:-:S00]  /*0f50*/  NOP ;  /* 0x0000000000007918 */ /* 0x000fc00000000000 */
[----:B------:R-:W-:-:S00]  /*0f60*/  NOP ;  /* 0x0000000000007918 */ /* 0x000fc00000000000 */
[----:B------:R-:W-:-:S00]  /*0f70*/  NOP ;  /* 0x0000000000007918 */ /* 0x000fc00000000000 */
.L_x_22:


//--------------------- .nv.shared.reserved.0     --------------------------
	.section	.nv.shared.reserved.0,"aw",@nobits
	.weak		__nv_reservedSMEM_offset_0_alias
	.size		__nv_reservedSMEM_offset_0_alias, 0, 64
	.other		__nv_reservedSMEM_offset_0_alias,@"STO_CUDA_RESERVED_SHARED STV_DEFAULT"
__nv_reservedSMEM_offset_0_alias:
	.zero		0
	.zero		64


//--------------------- .nv.constant0._Z6d_mainiPiS_S_ii --------------------------
	.section	.nv.constant0._Z6d_mainiPiS_S_ii,"a",@progbits
	.sectionflags	@""
	.align	4
.nv.constant0._Z6d_mainiPiS_S_ii:
	.zero		936


//--------------------- SYMBOLS --------------------------

	.type		.nv.reservedSmem.offset0,@object
	.size		.nv.reservedSmem.offset0,0x4
